	.headerflags	@"EF_CUDA_TEXMODE_UNIFIED EF_CUDA_64BIT_ADDRESS EF_CUDA_ACCELERATORS EF_CUDA_SM90 EF_CUDA_VIRTUAL_SM(EF_CUDA_SM90)"
	.elftype	@"ET_EXEC"


//--------------------- .nv.info                  --------------------------
	.section	.nv.info,"",@"SHT_CUDA_INFO"
	.align	4


	//----- nvinfo : EIATTR_REGCOUNT
	.align		4
        /*0000*/ 	.byte	0x04, 0x2f
        /*0002*/ 	.short	(.L_3 - .L_2)
	.align		4
.L_2:
        /*0004*/ 	.word	index@(triton_poi_fused__native_batch_norm_legit_no_training_add_relu_7)
        /*0008*/ 	.word	0x00000013


	//----- nvinfo : EIATTR_MIN_STACK_SIZE
	.align		4
.L_3:
        /*000c*/ 	.byte	0x04, 0x12
        /*000e*/ 	.short	(.L_5 - .L_4)
	.align		4
.L_4:
        /*0010*/ 	.word	index@(triton_poi_fused__native_batch_norm_legit_no_training_add_relu_7)
        /*0014*/ 	.word	0x00000000


	//----- nvinfo : EIATTR_FRAME_SIZE
	.align		4
.L_5:
        /*0018*/ 	.byte	0x04, 0x11
        /*001a*/ 	.short	(.L_7 - .L_6)
	.align		4
.L_6:
        /*001c*/ 	.word	index@(triton_poi_fused__native_batch_norm_legit_no_training_add_relu_7)
        /*0020*/ 	.word	0x00000000


	//----- nvinfo : EIATTR_MIN_STACK_SIZE
	.align		4
.L_7:
        /*0024*/ 	.byte	0x04, 0x12
        /*0026*/ 	.short	(.L_9 - .L_8)
	.align		4
.L_8:
        /*0028*/ 	.word	index@(triton_poi_fused__native_batch_norm_legit_no_training_add_relu_7)
        /*002c*/ 	.word	0x00000000
.L_9:


//--------------------- .nv.info.triton_poi_fused__native_batch_norm_legit_no_training_add_relu_7 --------------------------
	.section	.nv.info.triton_poi_fused__native_batch_norm_legit_no_training_add_relu_7,"",@"SHT_CUDA_INFO"
	.sectionflags	@""
	.align	4


	//----- nvinfo : EIATTR_CUDA_API_VERSION
	.align		4
        /*0000*/ 	.byte	0x04, 0x37
        /*0002*/ 	.short	(.L_11 - .L_10)
.L_10:
        /*0004*/ 	.word	0x0000007c


	//----- nvinfo : EIATTR_KPARAM_INFO
	.align		4
.L_11:
        /*0008*/ 	.byte	0x04, 0x17
        /*000a*/ 	.short	(.L_13 - .L_12)
.L_12:
        /*000c*/ 	.word	0x00000000
        /*0010*/ 	.short	0x0007
        /*0012*/ 	.short	0x0038
        /*0014*/ 	.byte	0x00, 0xf0, 0x11, 0x00


	//----- nvinfo : EIATTR_KPARAM_INFO
	.align		4
.L_13:
        /*0018*/ 	.byte	0x04, 0x17
        /*001a*/ 	.short	(.L_15 - .L_14)
.L_14:
        /*001c*/ 	.word	0x00000000
        /*0020*/ 	.short	0x0006
        /*0022*/ 	.short	0x0030
        /*0024*/ 	.byte	0x00, 0xf4, 0x21, 0x00


	//----- nvinfo : EIATTR_KPARAM_INFO
	.align		4
.L_15:
        /*0028*/ 	.byte	0x04, 0x17
        /*002a*/ 	.short	(.L_17 - .L_16)
.L_16:
        /*002c*/ 	.word	0x00000000
        /*0030*/ 	.short	0x0005
        /*0032*/ 	.short	0x0028
        /*0034*/ 	.byte	0x00, 0xf4, 0x21, 0x00


	//----- nvinfo : EIATTR_KPARAM_INFO
	.align		4
.L_17:
        /*0038*/ 	.byte	0x04, 0x17
        /*003a*/ 	.short	(.L_19 - .L_18)
.L_18:
        /*003c*/ 	.word	0x00000000
        /*0040*/ 	.short	0x0004
        /*0042*/ 	.short	0x0020
        /*0044*/ 	.byte	0x00, 0xf4, 0x21, 0x00


	//----- nvinfo : EIATTR_KPARAM_INFO
	.align		4
.L_19:
        /*0048*/ 	.byte	0x04, 0x17
        /*004a*/ 	.short	(.L_21 - .L_20)
.L_20:
        /*004c*/ 	.word	0x00000000
        /*0050*/ 	.short	0x0003
        /*0052*/ 	.short	0x0018
        /*0054*/ 	.byte	0x00, 0xf4, 0x21, 0x00


	//----- nvinfo : EIATTR_KPARAM_INFO
	.align		4
.L_21:
        /*0058*/ 	.byte	0x04, 0x17
        /*005a*/ 	.short	(.L_23 - .L_22)
.L_22:
        /*005c*/ 	.word	0x00000000
        /*0060*/ 	.short	0x0002
        /*0062*/ 	.short	0x0010
        /*0064*/ 	.byte	0x00, 0xf4, 0x21, 0x00


	//----- nvinfo : EIATTR_KPARAM_INFO
	.align		4
.L_23:
        /*0068*/ 	.byte	0x04, 0x17
        /*006a*/ 	.short	(.L_25 - .L_24)
.L_24:
        /*006c*/ 	.word	0x00000000
        /*0070*/ 	.short	0x0001
        /*0072*/ 	.short	0x0008
        /*0074*/ 	.byte	0x00, 0xf4, 0x21, 0x00


	//----- nvinfo : EIATTR_KPARAM_INFO
	.align		4
.L_25:
        /*0078*/ 	.byte	0x04, 0x17
        /*007a*/ 	.short	(.L_27 - .L_26)
.L_26:
        /*007c*/ 	.word	0x00000000
        /*0080*/ 	.short	0x0000
        /*0082*/ 	.short	0x0000
        /*0084*/ 	.byte	0x00, 0xf4, 0x21, 0x00


	//----- nvinfo : EIATTR_SPARSE_MMA_MASK
	.align		4
.L_27:
        /*0088*/ 	.byte	0x03, 0x50
        /*008a*/ 	.short	0x0000


	//----- nvinfo : EIATTR_MAXREG_COUNT
	.align		4
        /*008c*/ 	.byte	0x03, 0x1b
        /*008e*/ 	.short	0x00ff


	//----- nvinfo : EIATTR_EXIT_INSTR_OFFSETS
	.align		4
        /*0090*/ 	.byte	0x04, 0x1c
        /*0092*/ 	.short	(.L_29 - .L_28)


	//   ....[0]....
.L_28:
        /*0094*/ 	.word	0x00000340


	//----- nvinfo : EIATTR_REQNTID
	.align		4
.L_29:
        /*0098*/ 	.byte	0x04, 0x10
        /*009a*/ 	.short	(.L_31 - .L_30)
.L_30:
        /*009c*/ 	.word	0x00000080
        /*00a0*/ 	.word	0x00000001
        /*00a4*/ 	.word	0x00000001


	//----- nvinfo : EIATTR_CBANK_PARAM_SIZE
	.align		4
.L_31:
        /*00a8*/ 	.byte	0x03, 0x19
        /*00aa*/ 	.short	0x003c


	//----- nvinfo : EIATTR_PARAM_CBANK
	.align		4
        /*00ac*/ 	.byte	0x04, 0x0a
        /*00ae*/ 	.short	(.L_33 - .L_32)
	.align		4
.L_32:
        /*00b0*/ 	.word	index@(.nv.constant0.triton_poi_fused__native_batch_norm_legit_no_training_add_relu_7)
        /*00b4*/ 	.short	0x0210
        /*00b6*/ 	.short	0x003c


	//----- nvinfo : EIATTR_SW_WAR
	.align		4
.L_33:
        /*00b8*/ 	.byte	0x04, 0x36
        /*00ba*/ 	.short	(.L_35 - .L_34)
.L_34:
        /*00bc*/ 	.word	0x00000008
.L_35:


//--------------------- .nv.callgraph             --------------------------
	.section	.nv.callgraph,"",@"SHT_CUDA_CALLGRAPH"
	.align	4
	.sectionentsize	8
	.align		4
        /*0000*/ 	.word	0x00000000
	.align		4
        /*0004*/ 	.word	0xffffffff
	.align		4
        /*0008*/ 	.word	0x00000000
	.align		4
        /*000c*/ 	.word	0xfffffffe
	.align		4
        /*0010*/ 	.word	0x00000000
	.align		4
        /*0014*/ 	.word	0xfffffffd
	.align		4
        /*0018*/ 	.word	0x00000000
	.align		4
        /*001c*/ 	.word	0xfffffffc


//--------------------- .nv.constant4             --------------------------
	.section	.nv.constant4,"a",@progbits
	.align	8
	.align		8
.nv.constant4:
        /*0000*/ 	.dword	_$_str
	.align		8
        /*0008*/ 	.dword	_$_str_$_2


//--------------------- .text.triton_poi_fused__native_batch_norm_legit_no_training_add_relu_7 --------------------------
	.section	.text.triton_poi_fused__native_batch_norm_legit_no_training_add_relu_7,"ax",@progbits
	.align	128
        .global         triton_poi_fused__native_batch_norm_legit_no_training_add_relu_7
        .type           triton_poi_fused__native_batch_norm_legit_no_training_add_relu_7,@function
        .size           triton_poi_fused__native_batch_norm_legit_no_training_add_relu_7,(.L_x_1 - triton_poi_fused__native_batch_norm_legit_no_training_add_relu_7)
        .other          triton_poi_fused__native_batch_norm_legit_no_training_add_relu_7,@"STO_CUDA_ENTRY STV_DEFAULT"
triton_poi_fused__native_batch_norm_legit_no_training_add_relu_7:
.text.triton_poi_fused__native_batch_norm_legit_no_training_add_relu_7:
[----:B------:R-:W-:Y:S01]  /*0000*/  LDC R1, c[0x0][0x28] ;  /* 0x00000a00ff017b82 */ /* 0x000fe20000000800 */
[----:B------:R-:W1:Y:S07]  /*0010*/  S2R R0, SR_TID.X ;  /* 0x0000000000007919 */ /* 0x000e6e0000002100 */
[----:B------:R-:W2:Y:S01]  /*0020*/  LDC.64 R8, c[0x0][0x220] ;  /* 0x00008800ff087b82 */ /* 0x000ea20000000a00 */
[----:B------:R-:W-:Y:S01]  /*0030*/  ULDC.64 UR4, c[0x0][0x208] ;  /* 0x0000820000047ab9 */ /* 0x000fe20000000a00 */
[----:B------:R-:W3:Y:S06]  /*0040*/  S2R R3, SR_CTAID.X ;  /* 0x0000000000037919 */ /* 0x000eec0000002500 */
[----:B------:R-:W4:Y:S08]  /*0050*/  LDC.64 R6, c[0x0][0x218] ;  /* 0x00008600ff067b82 */ /* 0x000f300000000a00 */
[----:B------:R-:W5:Y:S08]  /*0060*/  LDC.64 R10, c[0x0][0x228] ;  /* 0x00008a00ff0a7b82 */ /* 0x000f700000000a00 */
[----:B------:R-:W4:Y:S01]  /*0070*/  LDC.64 R12, c[0x0][0x230] ;  /* 0x00008c00ff0c7b82 */ /* 0x000f220000000a00 */
[----:B-1----:R-:W-:-:S02]  /*0080*/  LOP3.LUT R0, R0, 0x7f, RZ, 0xc0, !PT ;  /* 0x0000007f00007812 */ /* 0x002fc400078ec0ff */
[----:B---3--:R-:W-:Y:S02]  /*0090*/  SHF.R.S32.HI R2, RZ, 0x18, R3 ;  /* 0x00000018ff027819 */ /* 0x008fe40000011403 */
[----:B------:R-:W-:Y:S02]  /*00a0*/  LEA R0, R3, R0, 0x7 ;  /* 0x0000000003007211 */ /* 0x000fe400078e38ff */
[----:B------:R-:W-:-:S04]  /*00b0*/  SGXT R3, R2, 0x1 ;  /* 0x000000010203781a */ /* 0x000fc80000000200 */
[----:B------:R-:W-:-:S04]  /*00c0*/  LEA.HI R3, R3, R0, RZ, 0x6 ;  /* 0x0000000003037211 */ /* 0x000fc800078f30ff */
[----:B------:R-:W-:-:S05]  /*00d0*/  SHF.R.S32.HI R3, RZ, 0x6, R3 ;  /* 0x00000006ff037819 */ /* 0x000fca0000011403 */
[----:B------:R-:W-:-:S05]  /*00e0*/  IMAD.HI R2, R3, 0x2aaaaaab, RZ ;  /* 0x2aaaaaab03027827 */ /* 0x000fca00078e02ff */
[----:B------:R-:W-:-:S04]  /*00f0*/  SHF.R.U32.HI R5, RZ, 0x1f, R2 ;  /* 0x0000001fff057819 */ /* 0x000fc80000011602 */
[----:B------:R-:W-:Y:S02]  /*0100*/  LEA.HI R2, R2, R5, RZ, 0x1c ;  /* 0x0000000502027211 */ /* 0x000fe400078fe0ff */
[----:B------:R-:W1:Y:S03]  /*0110*/  LDC.64 R4, c[0x0][0x210] ;  /* 0x00008400ff047b82 */ /* 0x000e660000000a00 */
[----:B------:R-:W-:-:S04]  /*0120*/  IMAD R15, R2, -0x60, R3 ;  /* 0xffffffa0020f7824 */ /* 0x000fc800078e0203 */
[C---:B--2---:R-:W-:Y:S01]  /*0130*/  IMAD.WIDE R8, R15.reuse, 0x4, R8 ;  /* 0x000000040f087825 */ /* 0x044fe200078e0208 */
[----:B------:R-:W2:Y:S04]  /*0140*/  LDC.64 R2, c[0x0][0x238] ;  /* 0x00008e00ff027b82 */ /* 0x000ea80000000a00 */
[----:B------:R3:W2:Y:S01]  /*0150*/  LDG.E.EL R16, desc[UR4][R8.64] ;  /* 0x0000000408107981 */ /* 0x0006a2000c2e1900 */
[----:B----4-:R-:W-:-:S04]  /*0160*/  IMAD.WIDE R6, R15, 0x4, R6 ;  /* 0x000000040f067825 */ /* 0x010fc800078e0206 */
[C---:B-----5:R-:W-:Y:S02]  /*0170*/  IMAD.WIDE R10, R15.reuse, 0x4, R10 ;  /* 0x000000040f0a7825 */ /* 0x060fe400078e020a */
[----:B------:R-:W4:Y:S02]  /*0180*/  LDG.E.EL R7, desc[UR4][R6.64] ;  /* 0x0000000406077981 */ /* 0x000f24000c2e1900 */
[----:B-1----:R-:W-:Y:S02]  /*0190*/  IMAD.WIDE R4, R0, 0x4, R4 ;  /* 0x0000000400047825 */ /* 0x002fe400078e0204 */
[----:B------:R1:W5:Y:S04]  /*01a0*/  LDG.E.EL R10, desc[UR4][R10.64] ;  /* 0x000000040a0a7981 */ /* 0x000368000c2e1900 */
[----:B------:R2:W4:Y:S01]  /*01b0*/  LDG.E R14, desc[UR4][R4.64] ;  /* 0x00000004040e7981 */ /* 0x000522000c1e1900 */
[----:B0--3--:R-:W-:-:S04]  /*01c0*/  IMAD.WIDE R8, R15, 0x4, R12 ;  /* 0x000000040f087825 */ /* 0x009fc800078e020c */
[----:B--2---:R-:W-:Y:S02]  /*01d0*/  IMAD.WIDE R2, R0, 0x4, R2 ;  /* 0x0000000400027825 */ /* 0x004fe400078e0202 */
[----:B------:R-:W5:Y:S01]  /*01e0*/  LDG.E.EL R9, desc[UR4][R8.64] ;  /* 0x0000000408097981 */ /* 0x000f62000c2e1900 */
[----:B-1----:R-:W-:Y:S01]  /*01f0*/  HFMA2.MMA R11, -RZ, RZ, 1.625, 0 ;  /* 0x3e800000ff0b7435 */ /* 0x002fe200000001ff */
[----:B------:R-:W0:Y:S02]  /*0200*/  LDC.64 R4, c[0x0][0x240] ;  /* 0x00009000ff047b82 */ /* 0x000e240000000a00 */
[----:B------:R-:W2:Y:S01]  /*0210*/  LDG.E R2, desc[UR4][R2.64] ;  /* 0x0000000402027981 */ /* 0x000ea2000c1e1900 */
[----:B------:R-:W-:-:S04]  /*0220*/  FADD R16, R16, 9.9999997473787516356e-06 ;  /* 0x3727c5ac10107421 */ /* 0x000fc80000000000 */
[----:B------:R-:W1:Y:S02]  /*0230*/  MUFU.SQRT R12, R16 ;  /* 0x00000010000c7308 */ /* 0x000e640000002000 */
[C---:B-1----:R-:W-:Y:S02]  /*0240*/  FSETP.GT.AND P0, PT, R12.reuse, 8.50705917302346158658e+37, PT ;  /* 0x7e8000000c00780b */ /* 0x042fe40003f04000 */
[----:B------:R-:W-:-:S11]  /*0250*/  FSETP.GEU.AND P1, PT, R12, 1.175494350822287508e-38, PT ;  /* 0x008000000c00780b */ /* 0x000fd60003f2e000 */
[----:B------:R-:W-:-:S04]  /*0260*/  @P0 FMUL R12, R12, 0.25 ;  /* 0x3e8000000c0c0820 */ /* 0x000fc80000400000 */
[----:B------:R-:W-:-:S06]  /*0270*/  @!P1 FMUL R12, R12, 16777216 ;  /* 0x4b8000000c0c9820 */ /* 0x000fcc0000400000 */
[----:B------:R-:W1:Y:S01]  /*0280*/  MUFU.RCP R12, R12 ;  /* 0x0000000c000c7308 */ /* 0x000e620000001000 */
[----:B------:R-:W-:Y:S01]  /*0290*/  FSEL R11, R11, 1, P0 ;  /* 0x3f8000000b0b7808 */ /* 0x000fe20000000000 */
[----:B----4-:R-:W-:-:S04]  /*02a0*/  FADD R7, R14, -R7 ;  /* 0x800000070e077221 */ /* 0x010fc80000000000 */
[----:B------:R-:W-:-:S04]  /*02b0*/  @!P1 FMUL R11, R11, 16777216 ;  /* 0x4b8000000b0b9820 */ /* 0x000fc80000400000 */
[----:B-1----:R-:W-:-:S04]  /*02c0*/  FMUL R6, R12, R11 ;  /* 0x0000000b0c067220 */ /* 0x002fc80000400000 */
[----:B------:R-:W-:-:S04]  /*02d0*/  FMUL R6, R7, R6 ;  /* 0x0000000607067220 */ /* 0x000fc80000400000 */
[----:B-----5:R-:W-:-:S04]  /*02e0*/  FFMA R9, R10, R6, R9 ;  /* 0x000000060a097223 */ /* 0x020fc80000000009 */
[----:B--2---:R-:W-:Y:S01]  /*02f0*/  FADD R6, R2, R9 ;  /* 0x0000000902067221 */ /* 0x004fe20000000000 */
[----:B------:R-:W-:Y:S01]  /*0300*/  FSETP.GEU.AND P0, PT, R9, -R2, PT ;  /* 0x800000020900720b */ /* 0x000fe20003f0e000 */
[----:B0-----:R-:W-:-:S03]  /*0310*/  IMAD.WIDE R2, R0, 0x4, R4 ;  /* 0x0000000400027825 */ /* 0x001fc600078e0204 */
[----:B------:R-:W-:-:S05]  /*0320*/  FSEL R5, R6, RZ, P0 ;  /* 0x000000ff06057208 */ /* 0x000fca0000000000 */
[----:B------:R-:W-:Y:S01]  /*0330*/  STG.E desc[UR4][R2.64], R5 ;  /* 0x0000000502007986 */ /* 0x000fe2000c101904 */
[----:B------:R-:W-:Y:S05]  /*0340*/  EXIT ;  /* 0x000000000000794d */ /* 0x000fea0003800000 */
.L_x_0:
[----:B------:R-:W-:-:S00]  /*0350*/  BRA `(.L_x_0) ;  /* 0xfffffffc00fc7947 */ /* 0x000fc0000383ffff */
[----:B------:R-:W-:-:S00]  /*0360*/  NOP ;  /* 0x0000000000007918 */ /* 0x000fc00000000000 */
        /* <DEDUP_REMOVED lines=9> */
.L_x_1:


//--------------------- .nv.global.init           --------------------------
	.section	.nv.global.init,"aw",@progbits
.nv.global.init:
	.type		_$_str,@object
	.size		_$_str,(_$_str_$_2 - _$_str)
_$_str:
        /*0000*/ 	.byte	0x5f, 0x5f, 0x43, 0x55, 0x44, 0x41, 0x5f, 0x46, 0x54, 0x5a, 0x00
	.type		_$_str_$_2,@object
	.size		_$_str_$_2,(.L_1 - _$_str_$_2)
_$_str_$_2:
        /*000b*/ 	.byte	0x5f, 0x5f, 0x43, 0x55, 0x44, 0x41, 0x5f, 0x50, 0x52, 0x45, 0x43, 0x5f, 0x53, 0x51, 0x52, 0x54
        /*001b*/ 	.byte	0x00
.L_1:


//--------------------- .nv.constant0.triton_poi_fused__native_batch_norm_legit_no_training_add_relu_7 --------------------------
	.section	.nv.constant0.triton_poi_fused__native_batch_norm_legit_no_training_add_relu_7,"a",@progbits
	.sectionflags	@""
	.align	4
.nv.constant0.triton_poi_fused__native_batch_norm_legit_no_training_add_relu_7:
	.zero		588
